//
// Generated by NVIDIA NVVM Compiler
//
// Compiler Build ID: CL-36424714
// Cuda compilation tools, release 13.0, V13.0.88
// Based on NVVM 20.0.0
//

.version 9.0
.target sm_100
.address_size 64

	// .globl	_Z6kernelv
.extern .func  (.param .b32 func_retval0) vprintf
(
	.param .b64 vprintf_param_0,
	.param .b64 vprintf_param_1
)
;
.global .align 1 .b8 $str[8] = {37, 100, 33, 61, 37, 100, 10};

.visible .entry _Z6kernelv()
{
	.local .align 8 .b8 	__local_depot0[8];
	.reg .b64 	%SP;
	.reg .b64 	%SPL;
	.reg .pred 	%p<5>;
	.reg .b32 	%r<45>;
	.reg .b64 	%rd<5>;

	mov.u64 	%SPL, __local_depot0;
	cvta.local.u64 	%SP, %SPL;
	mov.u32 	%r24, %tid.x;
	add.s32 	%r1, %r24, 1;
	and.b32  	%r2, %r1, 3;
	setp.lt.u32 	%p1, %r24, 3;
	mov.b32 	%r42, 1;
	mov.u32 	%r44, %r42;
	@%p1 bra 	$L__BB0_4;
	and.b32  	%r27, %r1, 2044;
	neg.s32 	%r35, %r27;
	mov.b32 	%r44, 1;
	mov.b32 	%r36, 2;
$L__BB0_2:
	add.s32 	%r28, %r36, -1;
	mul.lo.s32 	%r29, %r28, %r44;
	add.s32 	%r30, %r36, 2;
	mul.lo.s32 	%r31, %r36, %r29;
	mad.lo.s32 	%r32, %r31, %r36, %r31;
	mul.lo.s32 	%r44, %r30, %r32;
	add.s32 	%r36, %r36, 4;
	add.s32 	%r35, %r35, 4;
	setp.ne.s32 	%p2, %r35, 0;
	@%p2 bra 	$L__BB0_2;
	add.s32 	%r42, %r36, -1;
$L__BB0_4:
	setp.eq.s32 	%p3, %r2, 0;
	@%p3 bra 	$L__BB0_7;
	neg.s32 	%r41, %r2;
$L__BB0_6:
	.pragma "nounroll";
	mul.lo.s32 	%r44, %r42, %r44;
	add.s32 	%r42, %r42, 1;
	add.s32 	%r41, %r41, 1;
	setp.ne.s32 	%p4, %r41, 0;
	@%p4 bra 	$L__BB0_6;
$L__BB0_7:
	add.u64 	%rd1, %SP, 0;
	add.u64 	%rd2, %SPL, 0;
	st.local.v2.u32 	[%rd2], {%r1, %r44};
	mov.u64 	%rd3, $str;
	cvta.global.u64 	%rd4, %rd3;
	{ // callseq 0, 0
	.param .b64 param0;
	st.param.b64 	[param0], %rd4;
	.param .b64 param1;
	st.param.b64 	[param1], %rd1;
	.param .b32 retval0;
	call.uni (retval0), 
	vprintf, 
	(
	param0, 
	param1
	);
	ld.param.b32 	%r33, [retval0];
	} // callseq 0
	ret;

}


// ===== COMPILED SASS (sm_100) =====

	.target	sm_100

	.elftype	@"ET_EXEC"


//--------------------- .note.nv.tkinfo           --------------------------
	.section	.note.nv.tkinfo,"",@"SHT_NOTE"
	.sectionflags	@"SHF_NOTE_NV_TKINFO"
	.tkinfo
        /*0018*/ 	.word	0x00000002
        /*0030*/ 	.string	""
        /*0030*/ 	.string	"ptxas"
        /*0030*/ 	.string	"Cuda compilation tools, release 13.0, V13.0.88"
        /*0030*/ 	.string	"Build cuda_13.0.r13.0/compiler.36424714_0"
        /*0030*/ 	.string	"-arch sm_100 -m 64 "



//--------------------- .note.nv.cuinfo           --------------------------
	.section	.note.nv.cuinfo,"",@"SHT_NOTE"
	.sectionflags	@"SHF_NOTE_NV_CUINFO"
        /*0018*/ 	.short	0x0002
        /*001a*/ 	.short	0x0064
        /*001c*/ 	.short	0x0082
	.zero		2


//--------------------- .nv.info                  --------------------------
	.section	.nv.info,"",@"SHT_CUDA_INFO"
	.align	4


	//----- nvinfo : EIATTR_REGCOUNT
	.align		4
        /*0000*/ 	.byte	0x04, 0x2f
        /*0002*/ 	.short	(.L_2 - .L_1)
	.align		4
.L_1:
        /*0004*/ 	.word	index@(_Z6kernelv)
        /*0008*/ 	.word	0x00000018


	//----- nvinfo : EIATTR_FRAME_SIZE
	.align		4
.L_2:
        /*000c*/ 	.byte	0x04, 0x11
        /*000e*/ 	.short	(.L_4 - .L_3)
	.align		4
.L_3:
        /*0010*/ 	.word	index@(_Z6kernelv)
        /*0014*/ 	.word	0x00000008


	//----- nvinfo : EIATTR_MIN_STACK_SIZE
	.align		4
.L_4:
        /*0018*/ 	.byte	0x04, 0x12
        /*001a*/ 	.short	(.L_6 - .L_5)
	.align		4
.L_5:
        /*001c*/ 	.word	index@(_Z6kernelv)
        /*0020*/ 	.word	0x00000008
.L_6:


//--------------------- .nv.compat                --------------------------
	.section	.nv.compat,"",@"SHT_CUDA_COMPAT_INFO"
	.align	4
        /*0000*/ 	.byte	0x02, 0x09, 0x00, 0x00, 0x02, 0x02, 0x01, 0x00, 0x02, 0x05, 0x05, 0x00, 0x03, 0x07, 0x01, 0x01
        /*0010*/ 	.byte	0x02, 0x03, 0x00, 0x00, 0x02, 0x06, 0x01, 0x00, 0x04, 0x0b, 0x08, 0x00, 0x09, 0x00, 0x00, 0x00
        /*0020*/ 	.byte	0x00, 0x00, 0x00, 0x00


//--------------------- .nv.info._Z6kernelv       --------------------------
	.section	.nv.info._Z6kernelv,"",@"SHT_CUDA_INFO"
	.sectionflags	@""
	.align	4


	//----- nvinfo : EIATTR_CUDA_API_VERSION
	.align		4
        /*0000*/ 	.byte	0x04, 0x37
        /*0002*/ 	.short	(.L_8 - .L_7)
.L_7:
        /*0004*/ 	.word	0x00000082


	//----- nvinfo : EIATTR_SPARSE_MMA_MASK
	.align		4
.L_8:
        /*0008*/ 	.byte	0x03, 0x50
        /*000a*/ 	.short	0x0000


	//----- nvinfo : EIATTR_MAXREG_COUNT
	.align		4
        /*000c*/ 	.byte	0x03, 0x1b
        /*000e*/ 	.short	0x00ff


	//----- nvinfo : EIATTR_EXTERNS
	.align		4
        /*0010*/ 	.byte	0x04, 0x0f
        /*0012*/ 	.short	(.L_10 - .L_9)


	//   ....[0]....
	.align		4
.L_9:
        /*0014*/ 	.word	index@(vprintf)


	//----- nvinfo : EIATTR_MERCURY_ISA_VERSION
	.align		4
.L_10:
        /*0018*/ 	.byte	0x03, 0x5f
        /*001a*/ 	.short	0x0101


	//----- nvinfo : EIATTR_VRC_CTA_INIT_COUNT
	.align		4
        /*001c*/ 	.byte	0x02, 0x4a
	.zero		1
	.zero		1


	//----- nvinfo : EIATTR_SYSCALL_OFFSETS
	.align		4
        /*0020*/ 	.byte	0x04, 0x46
        /*0022*/ 	.short	(.L_12 - .L_11)


	//   ....[0]....
.L_11:
        /*0024*/ 	.word	0x00000700


	//----- nvinfo : EIATTR_EXIT_INSTR_OFFSETS
	.align		4
.L_12:
        /*0028*/ 	.byte	0x04, 0x1c
        /*002a*/ 	.short	(.L_14 - .L_13)


	//   ....[0]....
.L_13:
        /*002c*/ 	.word	0x00000710


	//----- nvinfo : EIATTR_CRS_STACK_SIZE
	.align		4
.L_14:
        /*0030*/ 	.byte	0x04, 0x1e
        /*0032*/ 	.short	(.L_16 - .L_15)
.L_15:
        /*0034*/ 	.word	0x00000000


	//----- nvinfo : EIATTR_SW_WAR
	.align		4
.L_16:
        /*0038*/ 	.byte	0x04, 0x36
        /*003a*/ 	.short	(.L_18 - .L_17)
.L_17:
        /*003c*/ 	.word	0x00000008
.L_18:


//--------------------- .nv.callgraph             --------------------------
	.section	.nv.callgraph,"",@"SHT_CUDA_CALLGRAPH"
	.align	4
	.sectionentsize	8
	.align		4
        /*0000*/ 	.word	0x00000000
	.align		4
        /*0004*/ 	.word	0xffffffff
	.align		4
        /*0008*/ 	.word	index@(_Z6kernelv)
	.align		4
        /*000c*/ 	.word	index@(vprintf)
	.align		4
        /*0010*/ 	.word	0x00000000
	.align		4
        /*0014*/ 	.word	0xfffffffe
	.align		4
        /*0018*/ 	.word	0x00000000
	.align		4
        /*001c*/ 	.word	0xfffffffd
	.align		4
        /*0020*/ 	.word	0x00000000
	.align		4
        /*0024*/ 	.word	0xfffffffc


//--------------------- .nv.constant4             --------------------------
	.section	.nv.constant4,"a",@progbits
	.align	8
	.align		8
.nv.constant4:
        /*0000*/ 	.dword	vprintf
	.align		8
        /*0008*/ 	.dword	$str


//--------------------- .text._Z6kernelv          --------------------------
	.section	.text._Z6kernelv,"ax",@progbits
	.align	128
        .global         _Z6kernelv
        .type           _Z6kernelv,@function
        .size           _Z6kernelv,(.L_x_15 - _Z6kernelv)
        .other          _Z6kernelv,@"STO_CUDA_ENTRY STV_DEFAULT"
_Z6kernelv:
.text._Z6kernelv:
[----:B------:R-:W0:Y:S01]  /*0000*/  LDC R1, c[0x0][0x37c] ;  /* 0x0000df00ff017b82 */ /* 0x000e220000000800 */
[----:B------:R-:W1:Y:S01]  /*0010*/  S2R R2, SR_TID.X ;  /* 0x0000000000027919 */ /* 0x000e620000002100 */
[----:B------:R-:W2:Y:S01]  /*0020*/  LDCU UR4, c[0x0][0x2f8] ;  /* 0x00005f00ff0477ac */ /* 0x000ea20008000800 */
[----:B0-----:R-:W-:Y:S01]  /*0030*/  IADD3 R1, PT, PT, R1, -0x8, RZ ;  /* 0xfffffff801017810 */ /* 0x001fe20007ffe0ff */
[----:B------:R-:W-:Y:S01]  /*0040*/  BSSY.RECONVERGENT B1, `(.L_x_0) ;  /* 0x000005a000017945 */ /* 0x000fe20003800200 */
[----:B------:R-:W-:Y:S01]  /*0050*/  HFMA2 R8, -RZ, RZ, 0, 5.9604644775390625e-08 ;  /* 0x00000001ff087431 */ /* 0x000fe200000001ff */
[----:B------:R-:W0:Y:S01]  /*0060*/  LDCU UR5, c[0x0][0x2fc] ;  /* 0x00005f80ff0577ac */ /* 0x000e220008000800 */
[----:B------:R-:W-:Y:S01]  /*0070*/  IMAD.MOV.U32 R3, RZ, RZ, 0x1 ;  /* 0x00000001ff037424 */ /* 0x000fe200078e00ff */
[----:B--2---:R-:W-:-:S04]  /*0080*/  IADD3 R6, P1, PT, R1, UR4, RZ ;  /* 0x0000000401067c10 */ /* 0x004fc8000ff3e0ff */
[----:B0-----:R-:W-:Y:S02]  /*0090*/  IADD3.X R7, PT, PT, RZ, UR5, RZ, P1, !PT ;  /* 0x00000005ff077c10 */ /* 0x001fe40008ffe4ff */
[C---:B-1----:R-:W-:Y:S01]  /*00a0*/  ISETP.GE.U32.AND P0, PT, R2.reuse, 0x3, PT ;  /* 0x000000030200780c */ /* 0x042fe20003f06070 */
[----:B------:R-:W-:-:S05]  /*00b0*/  VIADD R2, R2, 0x1 ;  /* 0x0000000102027836 */ /* 0x000fca0000000000 */
[----:B------:R-:W-:-:S07]  /*00c0*/  LOP3.LUT R4, R2, 0x3, RZ, 0xc0, !PT ;  /* 0x0000000302047812 */ /* 0x000fce00078ec0ff */
[----:B------:R-:W-:Y:S05]  /*00d0*/  @!P0 BRA `(.L_x_1) ;  /* 0x0000000400408947 */ /* 0x000fea0003800000 */
[----:B------:R-:W-:Y:S01]  /*00e0*/  LOP3.LUT R0, R2, 0x7fc, RZ, 0xc0, !PT ;  /* 0x000007fc02007812 */ /* 0x000fe200078ec0ff */
[----:B------:R-:W-:Y:S01]  /*00f0*/  BSSY.RECONVERGENT B0, `(.L_x_2) ;  /* 0x000004d000007945 */ /* 0x000fe20003800200 */
[----:B------:R-:W-:Y:S01]  /*0100*/  MOV R5, 0x2 ;  /* 0x0000000200057802 */ /* 0x000fe20000000f00 */
[----:B------:R-:W-:Y:S02]  /*0110*/  IMAD.MOV.U32 R3, RZ, RZ, 0x1 ;  /* 0x00000001ff037424 */ /* 0x000fe400078e00ff */
[----:B------:R-:W-:-:S05]  /*0120*/  IMAD.MOV R0, RZ, RZ, -R0 ;  /* 0x000000ffff007224 */ /* 0x000fca00078e0a00 */
[----:B------:R-:W-:-:S13]  /*0130*/  ISETP.GE.AND P0, PT, R0, RZ, PT ;  /* 0x000000ff0000720c */ /* 0x000fda0003f06270 */
[----:B------:R-:W-:Y:S05]  /*0140*/  @P0 BRA `(.L_x_3) ;  /* 0x0000000000f40947 */ /* 0x000fea0003800000 */
[----:B------:R-:W-:Y:S01]  /*0150*/  IADD3 R8, PT, PT, -R0, RZ, RZ ;  /* 0x000000ff00087210 */ /* 0x000fe20007ffe1ff */
[----:B------:R-:W-:Y:S01]  /*0160*/  BSSY.RECONVERGENT B2, `(.L_x_4) ;  /* 0x0000024000027945 */ /* 0x000fe20003800200 */
[----:B------:R-:W-:Y:S02]  /*0170*/  PLOP3.LUT P0, PT, PT, PT, PT, 0x80, 0x8 ;  /* 0x000000000008781c */ /* 0x000fe40003f0f070 */
[----:B------:R-:W-:-:S13]  /*0180*/  ISETP.GT.AND P1, PT, R8, 0xc, PT ;  /* 0x0000000c0800780c */ /* 0x000fda0003f24270 */
[----:B------:R-:W-:Y:S05]  /*0190*/  @!P1 BRA `(.L_x_5) ;  /* 0x0000000000809947 */ /* 0x000fea0003800000 */
[----:B------:R-:W-:-:S13]  /*01a0*/  PLOP3.LUT P0, PT, PT, PT, PT, 0x8, 0x80 ;  /* 0x000000000080781c */ /* 0x000fda0003f0e170 */
.L_x_6:
[C---:B------:R-:W-:Y:S01]  /*01b0*/  IADD3 R8, PT, PT, R5.reuse, -0x1, RZ ;  /* 0xffffffff05087810 */ /* 0x040fe20007ffe0ff */
[----:B------:R-:W-:Y:S01]  /*01c0*/  VIADD R0, R0, 0x10 ;  /* 0x0000001000007836 */ /* 0x000fe20000000000 */
[----:B------:R-:W-:-:S03]  /*01d0*/  IADD3 R10, PT, PT, R5, 0x3, RZ ;  /* 0x00000003050a7810 */ /* 0x000fc60007ffe0ff */
[----:B------:R-:W-:Y:S01]  /*01e0*/  IMAD R8, R8, R3, RZ ;  /* 0x0000000308087224 */ /* 0x000fe200078e02ff */
[----:B------:R-:W-:Y:S01]  /*01f0*/  ISETP.GE.AND P1, PT, R0, -0xc, PT ;  /* 0xfffffff40000780c */ /* 0x000fe20003f26270 */
[----:B------:R-:W-:Y:S02]  /*0200*/  VIADD R3, R5, 0x2 ;  /* 0x0000000205037836 */ /* 0x000fe40000000000 */
[----:B------:R-:W-:-:S04]  /*0210*/  IMAD R8, R8, R5, RZ ;  /* 0x0000000508087224 */ /* 0x000fc800078e02ff */
[----:B------:R-:W-:-:S04]  /*0220*/  IMAD R8, R8, R5, R8 ;  /* 0x0000000508087224 */ /* 0x000fc800078e0208 */
[----:B------:R-:W-:Y:S01]  /*0230*/  IMAD R3, R3, R8, RZ ;  /* 0x0000000803037224 */ /* 0x000fe200078e02ff */
[----:B------:R-:W-:-:S03]  /*0240*/  IADD3 R8, PT, PT, R5, 0x4, RZ ;  /* 0x0000000405087810 */ /* 0x000fc60007ffe0ff */
[----:B------:R-:W-:Y:S01]  /*0250*/  IMAD R3, R3, R10, RZ ;  /* 0x0000000a03037224 */ /* 0x000fe200078e02ff */
[----:B------:R-:W-:-:S03]  /*0260*/  IADD3 R10, PT, PT, R5, 0x7, RZ ;  /* 0x00000007050a7810 */ /* 0x000fc60007ffe0ff */
[C---:B------:R-:W-:Y:S02]  /*0270*/  IMAD R9, R8.reuse, R3, RZ ;  /* 0x0000000308097224 */ /* 0x040fe400078e02ff */
[----:B------:R-:W-:Y:S02]  /*0280*/  VIADD R3, R5, 0x6 ;  /* 0x0000000605037836 */ /* 0x000fe40000000000 */
        /* <DEDUP_REMOVED lines=10> */
[----:B------:R-:W-:-:S04]  /*0330*/  IMAD R3, R3, R10, RZ ;  /* 0x0000000a03037224 */ /* 0x000fc800078e02ff */
[C---:B------:R-:W-:Y:S01]  /*0340*/  IMAD R9, R8.reuse, R3, RZ ;  /* 0x0000000308097224 */ /* 0x040fe200078e02ff */
[C---:B------:R-:W-:Y:S02]  /*0350*/  IADD3 R3, PT, PT, R5.reuse, 0xe, RZ ;  /* 0x0000000e05037810 */ /* 0x040fe40007ffe0ff */
[----:B------:R-:W-:Y:S01]  /*0360*/  IADD3 R5, PT, PT, R5, 0x10, RZ ;  /* 0x0000001005057810 */ /* 0x000fe20007ffe0ff */
[----:B------:R-:W-:-:S04]  /*0370*/  IMAD R8, R8, R9, R9 ;  /* 0x0000000908087224 */ /* 0x000fc800078e0209 */
[----:B------:R-:W-:Y:S01]  /*0380*/  IMAD R3, R3, R8, RZ ;  /* 0x0000000803037224 */ /* 0x000fe200078e02ff */
[----:B------:R-:W-:Y:S06]  /*0390*/  @!P1 BRA `(.L_x_6) ;  /* 0xfffffffc00849947 */ /* 0x000fec000383ffff */
.L_x_5:
[----:B------:R-:W-:Y:S05]  /*03a0*/  BSYNC.RECONVERGENT B2 ;  /* 0x0000000000027941 */ /* 0x000fea0003800200 */
.L_x_4:
[----:B------:R-:W-:Y:S01]  /*03b0*/  IMAD.MOV R8, RZ, RZ, -R0 ;  /* 0x000000ffff087224 */ /* 0x000fe200078e0a00 */
[----:B------:R-:W-:Y:S04]  /*03c0*/  BSSY.RECONVERGENT B2, `(.L_x_7) ;  /* 0x0000013000027945 */ /* 0x000fe80003800200 */
[----:B------:R-:W-:-:S13]  /*03d0*/  ISETP.GT.AND P1, PT, R8, 0x4, PT ;  /* 0x000000040800780c */ /* 0x000fda0003f24270 */
[----:B------:R-:W-:Y:S05]  /*03e0*/  @!P1 BRA `(.L_x_8) ;  /* 0x0000000000409947 */ /* 0x000fea0003800000 */
[C---:B------:R-:W-:Y:S01]  /*03f0*/  IADD3 R8, PT, PT, R5.reuse, -0x1, RZ ;  /* 0xffffffff05087810 */ /* 0x040fe20007ffe0ff */
[----:B------:R-:W-:Y:S01]  /*0400*/  VIADD R10, R5, 0x3 ;  /* 0x00000003050a7836 */ /* 0x000fe20000000000 */
[----:B------:R-:W-:Y:S01]  /*0410*/  PLOP3.LUT P0, PT, PT, PT, PT, 0x8, 0x80 ;  /* 0x000000000080781c */ /* 0x000fe20003f0e170 */
[----:B------:R-:W-:Y:S02]  /*0420*/  VIADD R0, R0, 0x8 ;  /* 0x0000000800007836 */ /* 0x000fe40000000000 */
[----:B------:R-:W-:Y:S01]  /*0430*/  IMAD R8, R3, R8, RZ ;  /* 0x0000000803087224 */ /* 0x000fe200078e02ff */
[----:B------:R-:W-:-:S03]  /*0440*/  IADD3 R3, PT, PT, R5, 0x2, RZ ;  /* 0x0000000205037810 */ /* 0x000fc60007ffe0ff */
[----:B------:R-:W-:-:S04]  /*0450*/  IMAD R8, R5, R8, RZ ;  /* 0x0000000805087224 */ /* 0x000fc800078e02ff */
        /* <DEDUP_REMOVED lines=8> */
[----:B------:R-:W-:-:S07]  /*04e0*/  IMAD R3, R3, R8, RZ ;  /* 0x0000000803037224 */ /* 0x000fce00078e02ff */
.L_x_8:
[----:B------:R-:W-:Y:S05]  /*04f0*/  BSYNC.RECONVERGENT B2 ;  /* 0x0000000000027941 */ /* 0x000fea0003800200 */
.L_x_7:
[----:B------:R-:W-:-:S13]  /*0500*/  ISETP.NE.OR P0, PT, R0, RZ, P0 ;  /* 0x000000ff0000720c */ /* 0x000fda0000705670 */
[----:B------:R-:W-:Y:S05]  /*0510*/  @!P0 BRA `(.L_x_9) ;  /* 0x0000000000288947 */ /* 0x000fea0003800000 */
.L_x_3:
[----:B------:R-:W-:Y:S01]  /*0520*/  VIADD R0, R0, 0x4 ;  /* 0x0000000400007836 */ /* 0x000fe20000000000 */
[----:B------:R-:W-:-:S04]  /*0530*/  IADD3 R8, PT, PT, R5, -0x1, RZ ;  /* 0xffffffff05087810 */ /* 0x000fc80007ffe0ff */
[----:B------:R-:W-:Y:S01]  /*0540*/  ISETP.NE.AND P0, PT, R0, RZ, PT ;  /* 0x000000ff0000720c */ /* 0x000fe20003f05270 */
[----:B------:R-:W-:Y:S01]  /*0550*/  IMAD R8, R8, R3, RZ ;  /* 0x0000000308087224 */ /* 0x000fe200078e02ff */
[----:B------:R-:W-:-:S03]  /*0560*/  IADD3 R3, PT, PT, R5, 0x2, RZ ;  /* 0x0000000205037810 */ /* 0x000fc60007ffe0ff */
[----:B------:R-:W-:-:S04]  /*0570*/  IMAD R8, R8, R5, RZ ;  /* 0x0000000508087224 */ /* 0x000fc800078e02ff */
[----:B------:R-:W-:Y:S01]  /*0580*/  IMAD R8, R8, R5, R8 ;  /* 0x0000000508087224 */ /* 0x000fe200078e0208 */
[----:B------:R-:W-:-:S03]  /*0590*/  IADD3 R5, PT, PT, R5, 0x4, RZ ;  /* 0x0000000405057810 */ /* 0x000fc60007ffe0ff */
[----:B------:R-:W-:Y:S01]  /*05a0*/  IMAD R3, R3, R8, RZ ;  /* 0x0000000803037224 */ /* 0x000fe200078e02ff */
[----:B------:R-:W-:Y:S06]  /*05b0*/  @P0 BRA `(.L_x_3) ;  /* 0xfffffffc00d80947 */ /* 0x000fec000383ffff */
.L_x_9:
[----:B------:R-:W-:Y:S05]  /*05c0*/  BSYNC.RECONVERGENT B0 ;  /* 0x0000000000007941 */ /* 0x000fea0003800200 */
.L_x_2:
[----:B------:R-:W-:-:S07]  /*05d0*/  VIADD R8, R5, 0xffffffff ;  /* 0xffffffff05087836 */ /* 0x000fce0000000000 */
.L_x_1:
[----:B------:R-:W-:Y:S05]  /*05e0*/  BSYNC.RECONVERGENT B1 ;  /* 0x0000000000017941 */ /* 0x000fea0003800200 */
.L_x_0:
[----:B------:R-:W-:Y:S01]  /*05f0*/  ISETP.NE.AND P0, PT, R4, RZ, PT ;  /* 0x000000ff0400720c */ /* 0x000fe20003f05270 */
[----:B------:R-:W-:Y:S01]  /*0600*/  BSSY.RECONVERGENT B0, `(.L_x_10) ;  /* 0x0000009000007945 */ /* 0x000fe20003800200 */
[----:B------:R-:W-:-:S11]  /*0610*/  MOV R0, 0x0 ;  /* 0x0000000000007802 */ /* 0x000fd60000000f00 */
[----:B------:R-:W-:Y:S05]  /*0620*/  @!P0 BRA `(.L_x_11) ;  /* 0x0000000000188947 */ /* 0x000fea0003800000 */
[----:B------:R-:W-:-:S07]  /*0630*/  IADD3 R4, PT, PT, -R4, RZ, RZ ;  /* 0x000000ff04047210 */ /* 0x000fce0007ffe1ff */
.L_x_12:
[----:B------:R-:W-:Y:S01]  /*0640*/  IADD3 R4, PT, PT, R4, 0x1, RZ ;  /* 0x0000000104047810 */ /* 0x000fe20007ffe0ff */
[----:B------:R-:W-:Y:S02]  /*0650*/  IMAD R3, R3, R8, RZ ;  /* 0x0000000803037224 */ /* 0x000fe400078e02ff */
[----:B------:R-:W-:Y:S01]  /*0660*/  VIADD R8, R8, 0x1 ;  /* 0x0000000108087836 */ /* 0x000fe20000000000 */
[----:B------:R-:W-:-:S13]  /*0670*/  ISETP.NE.AND P0, PT, R4, RZ, PT ;  /* 0x000000ff0400720c */ /* 0x000fda0003f05270 */
[----:B------:R-:W-:Y:S05]  /*0680*/  @P0 BRA `(.L_x_12) ;  /* 0xfffffffc00ec0947 */ /* 0x000fea000383ffff */
.L_x_11:
[----:B------:R-:W-:Y:S05]  /*0690*/  BSYNC.RECONVERGENT B0 ;  /* 0x0000000000007941 */ /* 0x000fea0003800200 */
.L_x_10:
[----:B------:R0:W1:Y:S01]  /*06a0*/  LDC.64 R8, c[0x4][R0] ;  /* 0x0100000000087b82 */ /* 0x0000620000000a00 */
[----:B------:R0:W-:Y:S01]  /*06b0*/  STL.64 [R1], R2 ;  /* 0x0000000201007387 */ /* 0x0001e20000100a00 */
[----:B------:R-:W2:Y:S02]  /*06c0*/  LDCU.64 UR4, c[0x4][0x8] ;  /* 0x01000100ff0477ac */ /* 0x000ea40008000a00 */
[----:B--2---:R-:W-:Y:S02]  /*06d0*/  MOV R4, UR4 ;  /* 0x0000000400047c02 */ /* 0x004fe40008000f00 */
[----:B0-----:R-:W-:-:S07]  /*06e0*/  MOV R5, UR5 ;  /* 0x0000000500057c02 */ /* 0x001fce0008000f00 */
[----:B------:R-:W-:-:S07]  /*06f0*/  LEPC R20, `(.L_x_13) ;  /* 0x000000001014794e */ /* 0x000fce0000000000 */
[----:B-1----:R-:W-:Y:S05]  /*0700*/  CALL.ABS.NOINC R8 ;  /* 0x0000000008007343 */ /* 0x002fea0003c00000 */
.L_x_13:
[----:B------:R-:W-:Y:S05]  /*0710*/  EXIT ;  /* 0x000000000000794d */ /* 0x000fea0003800000 */
.L_x_14:
[----:B------:R-:W-:-:S00]  /*0720*/  BRA `(.L_x_14) ;  /* 0xfffffffc00fc7947 */ /* 0x000fc0000383ffff */
[----:B------:R-:W-:-:S00]  /*0730*/  NOP ;  /* 0x0000000000007918 */ /* 0x000fc00000000000 */
        /* <DEDUP_REMOVED lines=12> */
.L_x_15:


//--------------------- .nv.global.init           --------------------------
	.section	.nv.global.init,"aw",@progbits
.nv.global.init:
	.type		$str,@object
	.size		$str,(.L_0 - $str)
$str:
        /*0000*/ 	.byte	0x25, 0x64, 0x21, 0x3d, 0x25, 0x64, 0x0a, 0x00
.L_0:


//--------------------- .nv.shared.reserved.0     --------------------------
	.section	.nv.shared.reserved.0,"aw",@nobits
	.weak		__nv_reservedSMEM_offset_0_alias
	.size		__nv_reservedSMEM_offset_0_alias, 0, 64
	.other		__nv_reservedSMEM_offset_0_alias,@"STO_CUDA_RESERVED_SHARED STV_DEFAULT"
__nv_reservedSMEM_offset_0_alias:
	.zero		0
	.zero		64


//--------------------- .nv.constant0._Z6kernelv  --------------------------
	.section	.nv.constant0._Z6kernelv,"a",@progbits
	.sectionflags	@""
	.align	4
.nv.constant0._Z6kernelv:
	.zero		896


//--------------------- SYMBOLS --------------------------

	.type		.nv.reservedSmem.offset0,@object
	.size		.nv.reservedSmem.offset0,0x4
	.type		vprintf,@function
